	.headerflags	@"EF_CUDA_TEXMODE_UNIFIED EF_CUDA_64BIT_ADDRESS EF_CUDA_SM89 EF_CUDA_VIRTUAL_SM(EF_CUDA_SM89)"
	.elftype	@"ET_EXEC"


//--------------------- .nv.info                  --------------------------
	.section	.nv.info,"",@"SHT_CUDA_INFO"
	.align	4


	//----- nvinfo : EIATTR_REGCOUNT
	.align		4
        /*0000*/ 	.byte	0x04, 0x2f
        /*0002*/ 	.short	(.L_1 - .L_0)
	.align		4
.L_0:
        /*0004*/ 	.word	index@(triton__0d1d2d3d4d5de)
        /*0008*/ 	.word	0x0000003c


	//----- nvinfo : EIATTR_MAX_STACK_SIZE
	.align		4
.L_1:
        /*000c*/ 	.byte	0x04, 0x23
        /*000e*/ 	.short	(.L_3 - .L_2)
	.align		4
.L_2:
        /*0010*/ 	.word	index@(triton__0d1d2d3d4d5de)
        /*0014*/ 	.word	0x00000000


	//----- nvinfo : EIATTR_MIN_STACK_SIZE
	.align		4
.L_3:
        /*0018*/ 	.byte	0x04, 0x12
        /*001a*/ 	.short	(.L_5 - .L_4)
	.align		4
.L_4:
        /*001c*/ 	.word	index@(triton__0d1d2d3d4d5de)
        /*0020*/ 	.word	0x00000000


	//----- nvinfo : EIATTR_FRAME_SIZE
	.align		4
.L_5:
        /*0024*/ 	.byte	0x04, 0x11
        /*0026*/ 	.short	(.L_7 - .L_6)
	.align		4
.L_6:
        /*0028*/ 	.word	index@(triton__0d1d2d3d4d5de)
        /*002c*/ 	.word	0x00000000
.L_7:


//--------------------- .nv.info.triton__0d1d2d3d4d5de --------------------------
	.section	.nv.info.triton__0d1d2d3d4d5de,"",@"SHT_CUDA_INFO"
	.align	4


	//----- nvinfo : EIATTR_CUDA_API_VERSION
	.align		4
        /*0000*/ 	.byte	0x04, 0x37
        /*0002*/ 	.short	(.L_9 - .L_8)
.L_8:
        /*0004*/ 	.word	0x0000007b


	//----- nvinfo : EIATTR_PARAM_CBANK
	.align		4
.L_9:
        /*0008*/ 	.byte	0x04, 0x0a
        /*000a*/ 	.short	(.L_11 - .L_10)
	.align		4
.L_10:
        /*000c*/ 	.word	index@(.nv.constant0.triton__0d1d2d3d4d5de)
        /*0010*/ 	.short	0x0160
        /*0012*/ 	.short	0x002c


	//----- nvinfo : EIATTR_CBANK_PARAM_SIZE
	.align		4
.L_11:
        /*0014*/ 	.byte	0x03, 0x19
        /*0016*/ 	.short	0x002c


	//----- nvinfo : EIATTR_KPARAM_INFO
	.align		4
        /*0018*/ 	.byte	0x04, 0x17
        /*001a*/ 	.short	(.L_13 - .L_12)
.L_12:
        /*001c*/ 	.word	0x00000000
        /*0020*/ 	.short	0x0005
        /*0022*/ 	.short	0x0028
        /*0024*/ 	.byte	0x00, 0xf0, 0x11, 0x00


	//----- nvinfo : EIATTR_KPARAM_INFO
	.align		4
.L_13:
        /*0028*/ 	.byte	0x04, 0x17
        /*002a*/ 	.short	(.L_15 - .L_14)
.L_14:
        /*002c*/ 	.word	0x00000000
        /*0030*/ 	.short	0x0004
        /*0032*/ 	.short	0x0020
        /*0034*/ 	.byte	0x00, 0xf0, 0x21, 0x00


	//----- nvinfo : EIATTR_KPARAM_INFO
	.align		4
.L_15:
        /*0038*/ 	.byte	0x04, 0x17
        /*003a*/ 	.short	(.L_17 - .L_16)
.L_16:
        /*003c*/ 	.word	0x00000000
        /*0040*/ 	.short	0x0003
        /*0042*/ 	.short	0x0018
        /*0044*/ 	.byte	0x00, 0xf0, 0x21, 0x00


	//----- nvinfo : EIATTR_KPARAM_INFO
	.align		4
.L_17:
        /*0048*/ 	.byte	0x04, 0x17
        /*004a*/ 	.short	(.L_19 - .L_18)
.L_18:
        /*004c*/ 	.word	0x00000000
        /*0050*/ 	.short	0x0002
        /*0052*/ 	.short	0x0010
        /*0054*/ 	.byte	0x00, 0xf0, 0x21, 0x00


	//----- nvinfo : EIATTR_KPARAM_INFO
	.align		4
.L_19:
        /*0058*/ 	.byte	0x04, 0x17
        /*005a*/ 	.short	(.L_21 - .L_20)
.L_20:
        /*005c*/ 	.word	0x00000000
        /*0060*/ 	.short	0x0001
        /*0062*/ 	.short	0x0008
        /*0064*/ 	.byte	0x00, 0xf0, 0x21, 0x00


	//----- nvinfo : EIATTR_KPARAM_INFO
	.align		4
.L_21:
        /*0068*/ 	.byte	0x04, 0x17
        /*006a*/ 	.short	(.L_23 - .L_22)
.L_22:
        /*006c*/ 	.word	0x00000000
        /*0070*/ 	.short	0x0000
        /*0072*/ 	.short	0x0000
        /*0074*/ 	.byte	0x00, 0xf0, 0x21, 0x00


	//----- nvinfo : EIATTR_MAXREG_COUNT
	.align		4
.L_23:
        /*0078*/ 	.byte	0x03, 0x1b
        /*007a*/ 	.short	0x00ff


	//----- nvinfo : EIATTR_EXIT_INSTR_OFFSETS
	.align		4
        /*007c*/ 	.byte	0x04, 0x1c
        /*007e*/ 	.short	(.L_25 - .L_24)


	//   ....[0]....
.L_24:
        /*0080*/ 	.word	0x00001ca0


	//----- nvinfo : EIATTR_MAX_THREADS
	.align		4
.L_25:
        /*0084*/ 	.byte	0x04, 0x05
        /*0086*/ 	.short	(.L_27 - .L_26)
.L_26:
        /*0088*/ 	.word	0x00000080
        /*008c*/ 	.word	0x00000001
        /*0090*/ 	.word	0x00000001
.L_27:


//--------------------- .nv.rel.action            --------------------------
	.section	.nv.rel.action,"",@"SHT_CUDA_RELOCINFO"
	.align	8
	.sectionentsize	8
        /*0000*/ 	.byte	0x73, 0x00, 0x00, 0x00, 0x00, 0x00, 0x00, 0x00, 0x00, 0x00, 0x00, 0x11, 0x25, 0x00, 0x05, 0x36


//--------------------- .nv.constant0.triton__0d1d2d3d4d5de --------------------------
	.section	.nv.constant0.triton__0d1d2d3d4d5de,"a",@progbits
	.align	4
.nv.constant0.triton__0d1d2d3d4d5de:
	.zero		396


//--------------------- .text.triton__0d1d2d3d4d5de --------------------------
	.section	.text.triton__0d1d2d3d4d5de,"ax",@progbits
	.sectioninfo	@"SHI_REGISTERS=60"
	.align	128
        .global         triton__0d1d2d3d4d5de
        .type           triton__0d1d2d3d4d5de,@function
        .size           triton__0d1d2d3d4d5de,(.L_x_1 - triton__0d1d2d3d4d5de)
        .other          triton__0d1d2d3d4d5de,@"STO_CUDA_ENTRY STV_DEFAULT"
triton__0d1d2d3d4d5de:
.text.triton__0d1d2d3d4d5de:
[----:B------:R-:W-:-:S02]  /*0000*/  IMAD.MOV.U32 R1, RZ, RZ, c[0x0][0x28] ;  /* 0x00000a00ff017624 */ /* 0x000fc400078e00ff */
[----:B------:R-:W0:Y:S01]  /*0010*/  S2R R0, SR_TID.X ;  /* 0x0000000000007919 */ /* 0x000e220000002100 */
[----:B------:R-:W-:Y:S01]  /*0020*/  PRMT R19, RZ, 0x7610, R19 ;  /* 0x00007610ff137816 */ /* 0x000fe20000000013 */
[----:B------:R-:W-:Y:S01]  /*0030*/  ULDC.64 UR4, c[0x0][0x118] ;  /* 0x0000460000047ab9 */ /* 0x000fe20000000a00 */
[----:B------:R-:W-:Y:S01]  /*0040*/  PRMT R18, RZ, 0x7610, R18 ;  /* 0x00007610ff127816 */ /* 0x000fe20000000012 */
[----:B------:R-:W1:Y:S01]  /*0050*/  S2R R5, SR_CTAID.X ;  /* 0x0000000000057919 */ /* 0x000e620000002500 */
[----:B------:R-:W-:Y:S01]  /*0060*/  PRMT R17, RZ, 0x7610, R17 ;  /* 0x00007610ff117816 */ /* 0x000fe20000000011 */
[----:B0-----:R-:W-:Y:S01]  /*0070*/  IMAD.SHL.U32 R0, R0, 0x8, RZ ;  /* 0x0000000800007824 */ /* 0x001fe200078e00ff */
[----:B-1----:R-:W-:-:S04]  /*0080*/  SHF.R.S32.HI R29, RZ, 0x15, R5 ;  /* 0x00000015ff1d7819 */ /* 0x002fc80000011405 */
[----:B------:R-:W-:Y:S02]  /*0090*/  LOP3.LUT R0, R0, 0x3f8, RZ, 0xc0, !PT ;  /* 0x000003f800007812 */ /* 0x000fe400078ec0ff */
[----:B------:R-:W-:-:S03]  /*00a0*/  SGXT R29, R29, 0x1 ;  /* 0x000000011d1d781a */ /* 0x000fc60000000200 */
[----:B------:R-:W-:-:S05]  /*00b0*/  IMAD R4, R5, 0x400, R0 ;  /* 0x0000040005047824 */ /* 0x000fca00078e0200 */
[----:B------:R-:W-:Y:S02]  /*00c0*/  SHF.R.S32.HI R3, RZ, 0x1f, R4 ;  /* 0x0000001fff037819 */ /* 0x000fe40000011404 */
[-C--:B------:R-:W-:Y:S02]  /*00d0*/  LEA.HI R2, R29, R4.reuse, RZ, 0x8 ;  /* 0x000000041d027211 */ /* 0x080fe400078f40ff */
[----:B------:R-:W-:Y:S02]  /*00e0*/  LEA.HI R34, R3, R4, RZ, 0x13 ;  /* 0x0000000403227211 */ /* 0x000fe400078f98ff */
[----:B------:R-:W-:Y:S02]  /*00f0*/  SHF.R.S32.HI R0, RZ, 0x8, R2 ;  /* 0x00000008ff007819 */ /* 0x000fe40000011402 */
[----:B------:R-:W-:Y:S02]  /*0100*/  SHF.R.S32.HI R5, RZ, 0x13, R34 ;  /* 0x00000013ff057819 */ /* 0x000fe40000011422 */
[----:B------:R-:W-:-:S02]  /*0110*/  SHF.R.S32.HI R3, RZ, 0x1f, R2 ;  /* 0x0000001fff037819 */ /* 0x000fc40000011402 */
[----:B------:R-:W-:Y:S02]  /*0120*/  LOP3.LUT R6, R5, 0xffff, RZ, 0xc0, !PT ;  /* 0x0000ffff05067812 */ /* 0x000fe400078ec0ff */
[----:B------:R-:W-:Y:S02]  /*0130*/  LEA.HI R3, R3, R0, RZ, 0xb ;  /* 0x0000000003037211 */ /* 0x000fe400078f58ff */
[----:B------:R-:W-:Y:S02]  /*0140*/  LEA.HI R6, R6, R5, RZ, 0x11 ;  /* 0x0000000506067211 */ /* 0x000fe400078f88ff */
[----:B------:R-:W-:Y:S02]  /*0150*/  LOP3.LUT R3, R3, 0xff800, RZ, 0xc0, !PT ;  /* 0x000ff80003037812 */ /* 0x000fe400078ec0ff */
[----:B------:R-:W-:Y:S02]  /*0160*/  LOP3.LUT R6, R6, 0xfffe, RZ, 0xc0, !PT ;  /* 0x0000fffe06067812 */ /* 0x000fe400078ec0ff */
[----:B------:R-:W-:Y:S01]  /*0170*/  IADD3 R40, R4, 0x1, RZ ;  /* 0x0000000104287810 */ /* 0x000fe20007ffe0ff */
[----:B------:R-:W-:-:S02]  /*0180*/  IMAD.IADD R3, R0, 0x1, -R3 ;  /* 0x0000000100037824 */ /* 0x000fc400078e0a03 */
[----:B------:R-:W-:Y:S01]  /*0190*/  IMAD.MOV R7, RZ, RZ, -R6 ;  /* 0x000000ffff077224 */ /* 0x000fe200078e0a06 */
[----:B------:R-:W-:-:S04]  /*01a0*/  LEA.HI R6, R29, R4, RZ, 0x14 ;  /* 0x000000041d067211 */ /* 0x000fc800078fa0ff */
[----:B------:R-:W-:Y:S02]  /*01b0*/  PRMT R0, R7, 0x7710, RZ ;  /* 0x0000771007007816 */ /* 0x000fe400000000ff */
[----:B------:R-:W-:-:S03]  /*01c0*/  SHF.R.S32.HI R8, RZ, 0x14, R6 ;  /* 0x00000014ff087819 */ /* 0x000fc60000011406 */
[----:B------:R-:W-:Y:S01]  /*01d0*/  IMAD.IADD R6, R5, 0x1, R0 ;  /* 0x0000000105067824 */ /* 0x000fe200078e0200 */
[----:B------:R-:W-:Y:S01]  /*01e0*/  LOP3.LUT R5, R2, 0xffffff00, RZ, 0xc0, !PT ;  /* 0xffffff0002057812 */ /* 0x000fe200078ec0ff */
[----:B------:R-:W-:Y:S01]  /*01f0*/  IMAD R8, R3, 0x4, R8 ;  /* 0x0000000403087824 */ /* 0x000fe200078e0208 */
[----:B------:R-:W-:Y:S02]  /*0200*/  LEA.HI R0, R29, R40, RZ, 0x8 ;  /* 0x000000281d007211 */ /* 0x000fe400078f40ff */
[----:B------:R-:W-:Y:S01]  /*0210*/  PRMT R6, R6, 0x9910, RZ ;  /* 0x0000991006067816 */ /* 0x000fe200000000ff */
[----:B------:R-:W-:Y:S01]  /*0220*/  IMAD.SHL.U32 R39, R8, 0x400, RZ ;  /* 0x0000040008277824 */ /* 0x000fe200078e00ff */
[----:B------:R-:W-:Y:S01]  /*0230*/  LOP3.LUT R3, R0, 0xffffff00, RZ, 0xc0, !PT ;  /* 0xffffff0000037812 */ /* 0x000fe200078ec0ff */
[----:B------:R-:W-:Y:S02]  /*0240*/  IMAD.IADD R52, R4, 0x1, -R5 ;  /* 0x0000000104347824 */ /* 0x000fe400078e0a05 */
[----:B------:R-:W-:Y:S01]  /*0250*/  IMAD.MOV.U32 R0, RZ, RZ, R6 ;  /* 0x000000ffff007224 */ /* 0x000fe200078e0006 */
[----:B------:R-:W-:Y:S01]  /*0260*/  SHF.R.S32.HI R25, RZ, 0x1f, R39 ;  /* 0x0000001fff197819 */ /* 0x000fe20000011427 */
[----:B------:R-:W-:Y:S01]  /*0270*/  IMAD.IADD R50, R40, 0x1, -R3 ;  /* 0x0000000128327824 */ /* 0x000fe200078e0a03 */
[----:B------:R-:W-:Y:S01]  /*0280*/  IADD3 R7, P0, R52, R39, RZ ;  /* 0x0000002734077210 */ /* 0x000fe20007f1e0ff */
[----:B------:R-:W-:-:S03]  /*0290*/  IMAD.SHL.U32 R0, R0, 0x100, RZ ;  /* 0x0000010000007824 */ /* 0x000fc600078e00ff */
[----:B------:R-:W-:Y:S02]  /*02a0*/  LEA.HI.X.SX32 R9, R52, R25, 0x1, P0 ;  /* 0x0000001934097211 */ /* 0x000fe400000f0eff */
[----:B------:R-:W-:Y:S02]  /*02b0*/  SHF.R.S32.HI R2, RZ, 0x1f, R0 ;  /* 0x0000001fff027819 */ /* 0x000fe40000011400 */
[----:B------:R-:W-:Y:S02]  /*02c0*/  IADD3 R5, P0, R0, R7, RZ ;  /* 0x0000000700057210 */ /* 0x000fe40007f1e0ff */
[----:B------:R-:W-:Y:S02]  /*02d0*/  IADD3 R13, P1, R50, R39, RZ ;  /* 0x00000027320d7210 */ /* 0x000fe40007f3e0ff */
[----:B------:R-:W-:Y:S01]  /*02e0*/  LEA R8, P3, R7, c[0x0][0x160], 0x1 ;  /* 0x0000580007087a11 */ /* 0x000fe200078608ff */
[----:B------:R-:W-:Y:S01]  /*02f0*/  IMAD.X R14, R2, 0x1, R9, P0 ;  /* 0x00000001020e7824 */ /* 0x000fe200000e0609 */
[----:B------:R-:W-:-:S02]  /*0300*/  LEA.HI.X.SX32 R15, R50, R25, 0x1, P1 ;  /* 0x00000019320f7211 */ /* 0x000fc400008f0eff */
[C---:B------:R-:W-:Y:S02]  /*0310*/  ISETP.GE.AND P0, PT, R52.reuse, 0x80, PT ;  /* 0x000000803400780c */ /* 0x040fe40003f06270 */
[----:B------:R-:W-:Y:S02]  /*0320*/  LEA R10, P1, R5, c[0x0][0x160], 0x1 ;  /* 0x00005800050a7a11 */ /* 0x000fe400078208ff */
[----:B------:R-:W-:Y:S02]  /*0330*/  LEA.HI.X R9, R7, c[0x0][0x164], R9, 0x1, P3 ;  /* 0x0000590007097a11 */ /* 0x000fe400018f0c09 */
[--C-:B------:R-:W-:Y:S02]  /*0340*/  LEA.HI.X R11, R5, c[0x0][0x164], R14.reuse, 0x1, P1 ;  /* 0x00005900050b7a11 */ /* 0x100fe400008f0c0e */
[----:B------:R-:W-:Y:S02]  /*0350*/  ISETP.GT.AND P1, PT, R52, 0x7f, PT ;  /* 0x0000007f3400780c */ /* 0x000fe40003f24270 */
[----:B------:R-:W-:-:S02]  /*0360*/  PRMT R14, RZ, 0x7610, R14 ;  /* 0x00007610ff0e7816 */ /* 0x000fc4000000000e */
[----:B------:R-:W-:Y:S01]  /*0370*/  IADD3 R3, P2, R0, R13, RZ ;  /* 0x0000000d00037210 */ /* 0x000fe20007f5e0ff */
[----:B------:R0:W2:Y:S01]  /*0380*/  @!P0 LDG.E.U16 R19, [R10.64+0x100] ;  /* 0x000100040a138981 */ /* 0x0000a2000c1e1500 */
[C---:B------:R-:W-:Y:S02]  /*0390*/  ISETP.GE.AND P5, PT, R50.reuse, 0x80, PT ;  /* 0x000000803200780c */ /* 0x040fe40003fa6270 */
[----:B------:R-:W-:Y:S01]  /*03a0*/  ISETP.GT.AND P6, PT, R50, 0x7f, PT ;  /* 0x0000007f3200780c */ /* 0x000fe20003fc4270 */
[----:B------:R-:W3:Y:S01]  /*03b0*/  @!P0 LDG.E.U16 R18, [R8.64+0x500] ;  /* 0x0005000408128981 */ /* 0x000ee2000c1e1500 */
[----:B------:R-:W-:Y:S01]  /*03c0*/  IMAD.X R12, R2, 0x1, R15, P2 ;  /* 0x00000001020c7824 */ /* 0x000fe200010e060f */
[----:B------:R-:W-:Y:S02]  /*03d0*/  LEA R6, P2, R3, c[0x0][0x160], 0x1 ;  /* 0x0000580003067a11 */ /* 0x000fe400078408ff */
[----:B------:R-:W4:Y:S01]  /*03e0*/  @P1 LDG.E.U16 R17, [R8.64+0x300] ;  /* 0x0003000408111981 */ /* 0x000f22000c1e1500 */
[----:B------:R-:W-:-:S02]  /*03f0*/  PRMT R5, RZ, 0x7610, R5 ;  /* 0x00007610ff057816 */ /* 0x000fc40000000005 */
[----:B------:R-:W-:Y:S01]  /*0400*/  PRMT R16, RZ, 0x7610, R16 ;  /* 0x00007610ff107816 */ /* 0x000fe20000000010 */
[----:B------:R0:W5:Y:S01]  /*0410*/  @P1 LDG.E.U16 R14, [R10.64+-0x100] ;  /* 0xffff00040a0e1981 */ /* 0x000162000c1e1500 */
[----:B------:R-:W-:Y:S02]  /*0420*/  LEA.HI.X R7, R3, c[0x0][0x164], R12, 0x1, P2 ;  /* 0x0000590003077a11 */ /* 0x000fe400010f0c0c */
[----:B------:R-:W-:-:S03]  /*0430*/  LEA R20, P2, R13, c[0x0][0x160], 0x1 ;  /* 0x000058000d147a11 */ /* 0x000fc600078408ff */
[----:B------:R1:W5:Y:S01]  /*0440*/  @!P5 LDG.E.U16 R5, [R6.64+0x100] ;  /* 0x000100040605d981 */ /* 0x000362000c1e1500 */
[----:B------:R-:W-:-:S03]  /*0450*/  LEA.HI.X R21, R13, c[0x0][0x164], R15, 0x1, P2 ;  /* 0x000059000d157a11 */ /* 0x000fc600010f0c0f */
[----:B------:R1:W5:Y:S01]  /*0460*/  @P6 LDG.E.U16 R16, [R6.64+-0x100] ;  /* 0xffff000406106981 */ /* 0x000362000c1e1500 */
[----:B------:R-:W-:Y:S02]  /*0470*/  PRMT R15, RZ, 0x7610, R15 ;  /* 0x00007610ff0f7816 */ /* 0x000fe4000000000f */
[----:B------:R-:W-:-:S04]  /*0480*/  PRMT R13, RZ, 0x7610, R13 ;  /* 0x00007610ff0d7816 */ /* 0x000fc8000000000d */
[----:B------:R-:W5:Y:S04]  /*0490*/  @!P5 LDG.E.U16 R15, [R20.64+0x500] ;  /* 0x00050004140fd981 */ /* 0x000f68000c1e1500 */
[----:B------:R-:W5:Y:S01]  /*04a0*/  @P6 LDG.E.U16 R13, [R20.64+0x300] ;  /* 0x00030004140d6981 */ /* 0x000f62000c1e1500 */
[----:B------:R-:W-:-:S04]  /*04b0*/  IADD3 R38, R4, 0x2, RZ ;  /* 0x0000000204267810 */ /* 0x000fc80007ffe0ff */
[----:B------:R-:W-:Y:S02]  /*04c0*/  LEA.HI R3, R29, R38, RZ, 0x8 ;  /* 0x000000261d037211 */ /* 0x000fe400078f40ff */
[----:B------:R-:W-:Y:S02]  /*04d0*/  IADD3 R46, R4, 0x3, RZ ;  /* 0x00000003042e7810 */ /* 0x000fe40007ffe0ff */
[----:B0-----:R-:W-:Y:S02]  /*04e0*/  LOP3.LUT R11, R3, 0xffffff00, RZ, 0xc0, !PT ;  /* 0xffffff00030b7812 */ /* 0x001fe400078ec0ff */
[----:B------:R-:W-:-:S03]  /*04f0*/  LEA.HI R3, R29, R46, RZ, 0x8 ;  /* 0x0000002e1d037211 */ /* 0x000fc600078f40ff */
[----:B------:R-:W-:Y:S01]  /*0500*/  IMAD.IADD R44, R38, 0x1, -R11 ;  /* 0x00000001262c7824 */ /* 0x000fe200078e0a0b */
[----:B------:R-:W-:-:S04]  /*0510*/  LOP3.LUT R3, R3, 0xffffff00, RZ, 0xc0, !PT ;  /* 0xffffff0003037812 */ /* 0x000fc800078ec0ff */
[----:B------:R-:W-:Y:S01]  /*0520*/  IADD3 R11, P2, R44, R39, RZ ;  /* 0x000000272c0b7210 */ /* 0x000fe20007f5e0ff */
[----:B------:R-:W-:-:S03]  /*0530*/  IMAD.IADD R26, R46, 0x1, -R3 ;  /* 0x000000012e1a7824 */ /* 0x000fc600078e0a03 */
[----:B------:R-:W-:Y:S02]  /*0540*/  LEA.HI.X.SX32 R3, R44, R25, 0x1, P2 ;  /* 0x000000192c037211 */ /* 0x000fe400010f0eff */
[----:B-1----:R-:W-:Y:S02]  /*0550*/  IADD3 R7, P2, R0, R11, RZ ;  /* 0x0000000b00077210 */ /* 0x002fe40007f5e0ff */
[----:B------:R-:W-:Y:S02]  /*0560*/  LEA R56, P3, R11, c[0x0][0x160], 0x1 ;  /* 0x000058000b387a11 */ /* 0x000fe400078608ff */
[----:B------:R-:W-:Y:S01]  /*0570*/  IADD3 R27, P4, R26, R39, RZ ;  /* 0x000000271a1b7210 */ /* 0x000fe20007f9e0ff */
[--C-:B------:R-:W-:Y:S01]  /*0580*/  IMAD.X R10, R2, 0x1, R3.reuse, P2 ;  /* 0x00000001020a7824 */ /* 0x100fe200010e0603 */
[----:B------:R-:W-:Y:S02]  /*0590*/  LEA R6, P2, R7, c[0x0][0x160], 0x1 ;  /* 0x0000580007067a11 */ /* 0x000fe400078408ff */
[----:B------:R-:W-:-:S02]  /*05a0*/  LEA.HI.X R57, R11, c[0x0][0x164], R3, 0x1, P3 ;  /* 0x000059000b397a11 */ /* 0x000fc400018f0c03 */
[----:B------:R-:W-:Y:S02]  /*05b0*/  LEA.HI.X.SX32 R22, R26, R25, 0x1, P4 ;  /* 0x000000191a167211 */ /* 0x000fe400020f0eff */
[----:B------:R-:W-:Y:S02]  /*05c0*/  IADD3 R3, P4, R0, R27, RZ ;  /* 0x0000001b00037210 */ /* 0x000fe40007f9e0ff */
[----:B------:R-:W-:Y:S02]  /*05d0*/  LEA.HI.X R7, R7, c[0x0][0x164], R10, 0x1, P2 ;  /* 0x0000590007077a11 */ /* 0x000fe400010f0c0a */
[----:B------:R-:W-:Y:S01]  /*05e0*/  ISETP.GE.AND P3, PT, R44, 0x80, PT ;  /* 0x000000802c00780c */ /* 0x000fe20003f66270 */
[----:B------:R-:W-:Y:S01]  /*05f0*/  IMAD.X R12, R2, 0x1, R22, P4 ;  /* 0x00000001020c7824 */ /* 0x000fe200020e0616 */
[----:B------:R-:W-:Y:S02]  /*0600*/  ISETP.GT.AND P2, PT, R44, 0x7f, PT ;  /* 0x0000007f2c00780c */ /* 0x000fe40003f44270 */
[----:B------:R-:W-:-:S02]  /*0610*/  LEA R10, P4, R3, c[0x0][0x160], 0x1 ;  /* 0x00005800030a7a11 */ /* 0x000fc400078808ff */
[----:B------:R-:W-:Y:S02]  /*0620*/  PRMT R23, RZ, 0x7610, R23 ;  /* 0x00007610ff177816 */ /* 0x000fe40000000017 */
[----:B------:R-:W-:Y:S02]  /*0630*/  LEA.HI.X R11, R3, c[0x0][0x164], R12, 0x1, P4 ;  /* 0x00005900030b7a11 */ /* 0x000fe400020f0c0c */
[----:B------:R-:W-:Y:S02]  /*0640*/  PRMT R3, RZ, 0x7610, R3 ;  /* 0x00007610ff037816 */ /* 0x000fe40000000003 */
[C---:B------:R-:W-:Y:S01]  /*0650*/  LEA R54, P4, R27.reuse, c[0x0][0x160], 0x1 ;  /* 0x000058001b367a11 */ /* 0x040fe200078808ff */
[----:B------:R0:W5:Y:S01]  /*0660*/  @!P3 LDG.E.U16 R23, [R6.64+0x100] ;  /* 0x000100040617b981 */ /* 0x000162000c1e1500 */
[----:B------:R-:W-:Y:S02]  /*0670*/  IADD3 R12, R4, 0x4, RZ ;  /* 0x00000004040c7810 */ /* 0x000fe40007ffe0ff */
[----:B------:R-:W-:Y:S01]  /*0680*/  LEA.HI.X R55, R27, c[0x0][0x164], R22, 0x1, P4 ;  /* 0x000059001b377a11 */ /* 0x000fe200020f0c16 */
[----:B------:R0:W5:Y:S01]  /*0690*/  @P2 LDG.E.U16 R3, [R6.64+-0x100] ;  /* 0xffff000406032981 */ /* 0x000162000c1e1500 */
[----:B------:R-:W-:-:S02]  /*06a0*/  PRMT R27, RZ, 0x7610, R27 ;  /* 0x00007610ff1b7816 */ /* 0x000fc4000000001b */
[----:B------:R-:W-:-:S04]  /*06b0*/  PRMT R22, RZ, 0x7610, R22 ;  /* 0x00007610ff167816 */ /* 0x000fc80000000016 */
[----:B------:R-:W5:Y:S04]  /*06c0*/  @!P3 LDG.E.U16 R27, [R56.64+0x500] ;  /* 0x00050004381bb981 */ /* 0x000f68000c1e1500 */
[----:B------:R-:W5:Y:S01]  /*06d0*/  @P2 LDG.E.U16 R22, [R56.64+0x300] ;  /* 0x0003000438162981 */ /* 0x000f62000c1e1500 */
[----:B------:R-:W-:Y:S02]  /*06e0*/  PRMT R35, RZ, 0x7610, R35 ;  /* 0x00007610ff237816 */ /* 0x000fe40000000023 */
[----:B------:R-:W-:Y:S02]  /*06f0*/  PRMT R33, RZ, 0x7610, R33 ;  /* 0x00007610ff217816 */ /* 0x000fe40000000021 */
[----:B------:R-:W-:Y:S02]  /*0700*/  PRMT R32, RZ, 0x7610, R32 ;  /* 0x00007610ff207816 */ /* 0x000fe40000000020 */
[----:B--2---:R-:W-:-:S02]  /*0710*/  SEL R24, R19, RZ, !P0 ;  /* 0x000000ff13187207 */ /* 0x004fc40004000000 */
[----:B---3--:R-:W-:-:S03]  /*0720*/  SEL R28, R18, RZ, !P0 ;  /* 0x000000ff121c7207 */ /* 0x008fc60004000000 */
[----:B------:R-:W-:Y:S01]  /*0730*/  IMAD.U32 R18, R24, 0x10000, RZ ;  /* 0x0001000018127824 */ /* 0x000fe200078e00ff */
[----:B----4-:R-:W-:Y:S02]  /*0740*/  SEL R24, R17, RZ, P1 ;  /* 0x000000ff11187207 */ /* 0x010fe40000800000 */
[----:B-----5:R-:W-:Y:S01]  /*0750*/  SEL R17, R14, RZ, P1 ;  /* 0x000000ff0e117207 */ /* 0x020fe20000800000 */
[----:B------:R-:W-:Y:S01]  /*0760*/  FADD R14, RZ, -R18 ;  /* 0x80000012ff0e7221 */ /* 0x000fe20000000000 */
[----:B------:R-:W-:-:S03]  /*0770*/  LEA.HI R19, R29, R12, RZ, 0x8 ;  /* 0x0000000c1d137211 */ /* 0x000fc600078f40ff */
[----:B0-----:R-:W-:Y:S01]  /*0780*/  IMAD.U32 R6, R17, 0x10000, RZ ;  /* 0x0001000011067824 */ /* 0x001fe200078e00ff */
[----:B------:R-:W-:Y:S02]  /*0790*/  SEL R49, R5, RZ, !P5 ;  /* 0x000000ff05317207 */ /* 0x000fe40006800000 */
[----:B------:R-:W-:Y:S02]  /*07a0*/  LOP3.LUT R19, R19, 0xffffff00, RZ, 0xc0, !PT ;  /* 0xffffff0013137812 */ /* 0x000fe400078ec0ff */
[----:B------:R-:W-:Y:S02]  /*07b0*/  @P0 FSEL R14, R6, RZ, P1 ;  /* 0x000000ff060e0208 */ /* 0x000fe40000800000 */
[----:B------:R-:W-:Y:S01]  /*07c0*/  SEL R6, R16, RZ, P6 ;  /* 0x000000ff10067207 */ /* 0x000fe20003000000 */
[----:B------:R-:W-:Y:S02]  /*07d0*/  IMAD.U32 R7, R28, 0x10000, RZ ;  /* 0x000100001c077824 */ /* 0x000fe400078e00ff */
[----:B------:R-:W-:-:S02]  /*07e0*/  IMAD.U32 R17, R24, 0x10000, RZ ;  /* 0x0001000018117824 */ /* 0x000fc400078e00ff */
[----:B------:R-:W-:Y:S02]  /*07f0*/  IMAD.U32 R49, R49, 0x10000, RZ ;  /* 0x0001000031317824 */ /* 0x000fe400078e00ff */
[----:B------:R-:W-:Y:S01]  /*0800*/  IMAD.U32 R6, R6, 0x10000, RZ ;  /* 0x0001000006067824 */ /* 0x000fe200078e00ff */
[----:B------:R-:W-:Y:S01]  /*0810*/  FADD R5, RZ, -R7 ;  /* 0x80000007ff057221 */ /* 0x000fe20000000000 */
[----:B------:R-:W-:Y:S01]  /*0820*/  IMAD.IADD R24, R12, 0x1, -R19 ;  /* 0x000000010c187824 */ /* 0x000fe200078e0a13 */
[----:B------:R-:W-:Y:S01]  /*0830*/  @P0 FSEL R5, R17, RZ, P1 ;  /* 0x000000ff11050208 */ /* 0x000fe20000800000 */
[----:B------:R-:W-:Y:S01]  /*0840*/  FADD R49, RZ, -R49 ;  /* 0x80000031ff317221 */ /* 0x000fe20000000000 */
[C---:B------:R-:W-:Y:S02]  /*0850*/  ISETP.GE.AND P0, PT, R26.reuse, 0x80, PT ;  /* 0x000000801a00780c */ /* 0x040fe40003f06270 */
[----:B------:R-:W-:Y:S02]  /*0860*/  ISETP.GT.AND P1, PT, R26, 0x7f, PT ;  /* 0x0000007f1a00780c */ /* 0x000fe40003f24270 */
[----:B------:R-:W-:-:S02]  /*0870*/  SEL R45, R15, RZ, !P5 ;  /* 0x000000ff0f2d7207 */ /* 0x000fc40006800000 */
[----:B------:R-:W-:Y:S02]  /*0880*/  @P5 FSEL R49, R6, RZ, P6 ;  /* 0x000000ff06315208 */ /* 0x000fe40003000000 */
[C---:B------:R-:W-:Y:S02]  /*0890*/  IADD3 R15, P4, R24.reuse, R39, RZ ;  /* 0x00000027180f7210 */ /* 0x040fe40007f9e0ff */
[----:B------:R-:W-:Y:S01]  /*08a0*/  SEL R6, R13, RZ, P6 ;  /* 0x000000ff0d067207 */ /* 0x000fe20003000000 */
[----:B------:R-:W-:Y:S01]  /*08b0*/  IMAD.U32 R45, R45, 0x10000, RZ ;  /* 0x000100002d2d7824 */ /* 0x000fe200078e00ff */
[----:B------:R-:W-:Y:S02]  /*08c0*/  LEA.HI.X.SX32 R28, R24, R25, 0x1, P4 ;  /* 0x00000019181c7211 */ /* 0x000fe400020f0eff */
[----:B------:R-:W-:Y:S01]  /*08d0*/  PRMT R18, RZ, 0x7610, R18 ;  /* 0x00007610ff127816 */ /* 0x000fe20000000012 */
[----:B------:R-:W-:Y:S01]  /*08e0*/  IMAD.U32 R6, R6, 0x10000, RZ ;  /* 0x0001000006067824 */ /* 0x000fe200078e00ff */
[----:B------:R-:W-:Y:S01]  /*08f0*/  IADD3 R7, P4, R0, R15, RZ ;  /* 0x0000000f00077210 */ /* 0x000fe20007f9e0ff */
[----:B------:R-:W-:Y:S01]  /*0900*/  FADD R45, RZ, -R45 ;  /* 0x8000002dff2d7221 */ /* 0x000fe20000000000 */
[----:B------:R0:W2:Y:S02]  /*0910*/  @P1 LDG.E.U16 R35, [R10.64+-0x100] ;  /* 0xffff00040a231981 */ /* 0x0000a4000c1e1500 */
[----:B------:R-:W-:Y:S01]  /*0920*/  @P5 FSEL R45, R6, RZ, P6 ;  /* 0x000000ff062d5208 */ /* 0x000fe20003000000 */
[----:B------:R-:W-:Y:S01]  /*0930*/  IMAD.X R16, R2, 0x1, R28, P4 ;  /* 0x0000000102107824 */ /* 0x000fe200020e061c */
[----:B------:R0:W3:Y:S01]  /*0940*/  @!P0 LDG.E.U16 R18, [R10.64+0x100] ;  /* 0x000100040a128981 */ /* 0x0000e2000c1e1500 */
[----:B------:R-:W-:-:S02]  /*0950*/  ISETP.GE.AND P5, PT, R24, 0x80, PT ;  /* 0x000000801800780c */ /* 0x000fc40003fa6270 */
[----:B------:R-:W-:Y:S02]  /*0960*/  ISETP.GT.AND P4, PT, R24, 0x7f, PT ;  /* 0x0000007f1800780c */ /* 0x000fe40003f84270 */
[C---:B------:R-:W-:Y:S02]  /*0970*/  LEA R6, P6, R7.reuse, c[0x0][0x160], 0x1 ;  /* 0x0000580007067a11 */ /* 0x040fe400078c08ff */
[----:B------:R-:W-:Y:S02]  /*0980*/  PRMT R13, RZ, 0x7610, R13 ;  /* 0x00007610ff0d7816 */ /* 0x000fe4000000000d */
[----:B------:R-:W-:Y:S02]  /*0990*/  PRMT R19, RZ, 0x7610, R19 ;  /* 0x00007610ff137816 */ /* 0x000fe40000000013 */
[----:B------:R-:W-:Y:S02]  /*09a0*/  PRMT R17, RZ, 0x7610, R17 ;  /* 0x00007610ff117816 */ /* 0x000fe40000000011 */
[----:B------:R-:W-:Y:S01]  /*09b0*/  LEA.HI.X R7, R7, c[0x0][0x164], R16, 0x1, P6 ;  /* 0x0000590007077a11 */ /* 0x000fe200030f0c10 */
[----:B------:R-:W4:Y:S04]  /*09c0*/  @!P0 LDG.E.U16 R13, [R54.64+0x500] ;  /* 0x00050004360d8981 */ /* 0x000f28000c1e1500 */
[----:B------:R-:W5:Y:S04]  /*09d0*/  @P1 LDG.E.U16 R19, [R54.64+0x300] ;  /* 0x0003000436131981 */ /* 0x000f68000c1e1500 */
[----:B------:R1:W5:Y:S04]  /*09e0*/  @!P5 LDG.E.U16 R17, [R6.64+0x100] ;  /* 0x000100040611d981 */ /* 0x000368000c1e1500 */
[----:B------:R1:W5:Y:S01]  /*09f0*/  @P4 LDG.E.U16 R33, [R6.64+-0x100] ;  /* 0xffff000406214981 */ /* 0x000362000c1e1500 */
[----:B------:R-:W-:-:S04]  /*0a00*/  LEA R30, P6, R15, c[0x0][0x160], 0x1 ;  /* 0x000058000f1e7a11 */ /* 0x000fc800078c08ff */
[----:B------:R-:W-:Y:S02]  /*0a10*/  LEA.HI.X R31, R15, c[0x0][0x164], R28, 0x1, P6 ;  /* 0x000059000f1f7a11 */ /* 0x000fe400030f0c1c */
[----:B------:R-:W-:-:S03]  /*0a20*/  PRMT R15, RZ, 0x7610, R15 ;  /* 0x00007610ff0f7816 */ /* 0x000fc6000000000f */
[----:B------:R-:W5:Y:S04]  /*0a30*/  @P4 LDG.E.U16 R32, [R30.64+0x300] ;  /* 0x000300041e204981 */ /* 0x000f68000c1e1500 */
[----:B------:R-:W5:Y:S01]  /*0a40*/  @!P5 LDG.E.U16 R15, [R30.64+0x500] ;  /* 0x000500041e0fd981 */ /* 0x000f62000c1e1500 */
[----:B0-----:R-:W-:-:S04]  /*0a50*/  LEA.HI R10, R29, R40, RZ, 0x13 ;  /* 0x000000281d0a7211 */ /* 0x001fc800078f98ff */
[----:B------:R-:W-:Y:S02]  /*0a60*/  LOP3.LUT R11, R10, 0xfff80000, RZ, 0xc0, !PT ;  /* 0xfff800000a0b7812 */ /* 0x000fe400078ec0ff */
[C---:B------:R-:W-:Y:S02]  /*0a70*/  LEA.HI R10, R29.reuse, R38, RZ, 0x13 ;  /* 0x000000261d0a7211 */ /* 0x040fe400078f98ff */
[C---:B------:R-:W-:Y:S02]  /*0a80*/  LEA.HI R16, R29.reuse, R46, RZ, 0x13 ;  /* 0x0000002e1d107211 */ /* 0x040fe400078f98ff */
[----:B-1----:R-:W-:Y:S02]  /*0a90*/  LOP3.LUT R7, R10, 0xfff80000, RZ, 0xc0, !PT ;  /* 0xfff800000a077812 */ /* 0x002fe400078ec0ff */
[----:B------:R-:W-:Y:S01]  /*0aa0*/  LEA.HI R10, R29, R12, RZ, 0x13 ;  /* 0x0000000c1d0a7211 */ /* 0x000fe200078f98ff */
[----:B------:R-:W-:Y:S01]  /*0ab0*/  IMAD.IADD R40, R40, 0x1, -R11 ;  /* 0x0000000128287824 */ /* 0x000fe200078e0a0b */
[----:B------:R-:W-:Y:S01]  /*0ac0*/  IADD3 R6, R4, 0x5, RZ ;  /* 0x0000000504067810 */ /* 0x000fe20007ffe0ff */
[----:B------:R-:W-:Y:S01]  /*0ad0*/  IMAD.IADD R38, R38, 0x1, -R7 ;  /* 0x0000000126267824 */ /* 0x000fe200078e0a07 */
[----:B------:R-:W-:-:S02]  /*0ae0*/  LOP3.LUT R11, R16, 0xfff80000, RZ, 0xc0, !PT ;  /* 0xfff80000100b7812 */ /* 0x000fc400078ec0ff */
[----:B------:R-:W-:Y:S02]  /*0af0*/  LOP3.LUT R43, R10, 0xfff80000, RZ, 0xc0, !PT ;  /* 0xfff800000a2b7812 */ /* 0x000fe400078ec0ff */
[CC--:B------:R-:W-:Y:S02]  /*0b00*/  LEA.HI R7, R29.reuse, R6.reuse, RZ, 0x8 ;  /* 0x000000061d077211 */ /* 0x0c0fe400078f40ff */
[----:B------:R-:W-:Y:S01]  /*0b10*/  LEA.HI R10, R29, R6, RZ, 0x13 ;  /* 0x000000061d0a7211 */ /* 0x000fe200078f98ff */
[----:B------:R-:W-:Y:S01]  /*0b20*/  IMAD.IADD R46, R46, 0x1, -R11 ;  /* 0x000000012e2e7824 */ /* 0x000fe200078e0a0b */
[----:B------:R-:W-:Y:S02]  /*0b30*/  LOP3.LUT R7, R7, 0xffffff00, RZ, 0xc0, !PT ;  /* 0xffffff0007077812 */ /* 0x000fe400078ec0ff */
[----:B------:R-:W-:Y:S02]  /*0b40*/  LOP3.LUT R11, R10, 0xfff80000, RZ, 0xc0, !PT ;  /* 0xfff800000a0b7812 */ /* 0x000fe400078ec0ff */
[----:B------:R-:W-:Y:S01]  /*0b50*/  IADD3 R10, R4, 0x6, RZ ;  /* 0x00000006040a7810 */ /* 0x000fe20007ffe0ff */
[----:B------:R-:W-:-:S02]  /*0b60*/  IMAD.IADD R43, R12, 0x1, -R43 ;  /* 0x000000010c2b7824 */ /* 0x000fc400078e0a2b */
[C---:B------:R-:W-:Y:S02]  /*0b70*/  IMAD.IADD R48, R6.reuse, 0x1, -R7 ;  /* 0x0000000106307824 */ /* 0x040fe400078e0a07 */
[----:B------:R-:W-:Y:S01]  /*0b80*/  IMAD.IADD R12, R6, 0x1, -R11 ;  /* 0x00000001060c7824 */ /* 0x000fe200078e0a0b */
[CC--:B------:R-:W-:Y:S02]  /*0b90*/  LEA.HI R6, R29.reuse, R10.reuse, RZ, 0x8 ;  /* 0x0000000a1d067211 */ /* 0x0c0fe400078f40ff */
[----:B------:R-:W-:Y:S02]  /*0ba0*/  LEA.HI R11, R29, R10, RZ, 0x13 ;  /* 0x0000000a1d0b7211 */ /* 0x000fe400078f98ff */
[----:B------:R-:W-:Y:S02]  /*0bb0*/  LOP3.LUT R7, R6, 0xffffff00, RZ, 0xc0, !PT ;  /* 0xffffff0006077812 */ /* 0x000fe400078ec0ff */
[----:B------:R-:W-:Y:S02]  /*0bc0*/  IADD3 R6, R4, 0x7, RZ ;  /* 0x0000000704067810 */ /* 0x000fe40007ffe0ff */
[----:B------:R-:W-:Y:S01]  /*0bd0*/  LOP3.LUT R11, R11, 0xfff80000, RZ, 0xc0, !PT ;  /* 0xfff800000b0b7812 */ /* 0x000fe200078ec0ff */
[----:B------:R-:W-:Y:S01]  /*0be0*/  IMAD.IADD R28, R10, 0x1, -R7 ;  /* 0x000000010a1c7824 */ /* 0x000fe200078e0a07 */
[----:B------:R-:W-:-:S02]  /*0bf0*/  LEA.HI R7, R29, R6, RZ, 0x8 ;  /* 0x000000061d077211 */ /* 0x000fc400078f40ff */
[----:B------:R-:W-:Y:S01]  /*0c00*/  LEA.HI R29, R29, R6, RZ, 0x13 ;  /* 0x000000061d1d7211 */ /* 0x000fe200078f98ff */
[----:B------:R-:W-:Y:S01]  /*0c10*/  IMAD.IADD R11, R10, 0x1, -R11 ;  /* 0x000000010a0b7824 */ /* 0x000fe200078e0a0b */
[----:B------:R-:W-:Y:S02]  /*0c20*/  LOP3.LUT R7, R7, 0xffffff00, RZ, 0xc0, !PT ;  /* 0xffffff0007077812 */ /* 0x000fe400078ec0ff */
[----:B------:R-:W-:Y:S02]  /*0c30*/  LOP3.LUT R29, R29, 0xfff80000, RZ, 0xc0, !PT ;  /* 0xfff800001d1d7812 */ /* 0x000fe400078ec0ff */
[----:B------:R-:W-:Y:S02]  /*0c40*/  SEL R10, R27, RZ, !P3 ;  /* 0x000000ff1b0a7207 */ /* 0x000fe40005800000 */
[----:B------:R-:W-:Y:S02]  /*0c50*/  SEL R23, R23, RZ, !P3 ;  /* 0x000000ff17177207 */ /* 0x000fe40005800000 */
[----:B------:R-:W-:Y:S01]  /*0c60*/  SEL R27, R3, RZ, P2 ;  /* 0x000000ff031b7207 */ /* 0x000fe20001000000 */
[----:B------:R-:W-:-:S02]  /*0c70*/  IMAD.IADD R16, R6, 0x1, -R7 ;  /* 0x0000000106107824 */ /* 0x000fc400078e0a07 */
[----:B------:R-:W-:Y:S01]  /*0c80*/  IMAD.IADD R6, R6, 0x1, -R29 ;  /* 0x0000000106067824 */ /* 0x000fe200078e0a1d */
[----:B------:R-:W-:Y:S01]  /*0c90*/  SEL R29, R22, RZ, P2 ;  /* 0x000000ff161d7207 */ /* 0x000fe20001000000 */
[----:B------:R-:W-:Y:S01]  /*0ca0*/  IMAD.U32 R23, R23, 0x10000, RZ ;  /* 0x0001000017177824 */ /* 0x000fe200078e00ff */
[----:B------:R0:W5:Y:S01]  /*0cb0*/  LDG.E.U16 R7, [R8.64+0x400] ;  /* 0x0004000408077981 */ /* 0x000162000c1e1500 */
[----:B------:R-:W-:Y:S01]  /*0cc0*/  IMAD.U32 R22, R27, 0x10000, RZ ;  /* 0x000100001b167824 */ /* 0x000fe200078e00ff */
[C---:B------:R-:W-:Y:S01]  /*0cd0*/  IADD3 R27, P6, R48.reuse, R39, RZ ;  /* 0x00000027301b7210 */ /* 0x040fe20007fde0ff */
[----:B------:R-:W-:Y:S01]  /*0ce0*/  FADD R3, RZ, -R23 ;  /* 0x80000017ff037221 */ /* 0x000fe20000000000 */
[----:B------:R-:W-:Y:S02]  /*0cf0*/  IMAD.U32 R23, R29, 0x10000, RZ ;  /* 0x000100001d177824 */ /* 0x000fe400078e00ff */
[----:B------:R-:W-:Y:S02]  /*0d00*/  LEA.HI.X.SX32 R29, R48, R25, 0x1, P6 ;  /* 0x00000019301d7211 */ /* 0x000fe400030f0eff */
[----:B0-----:R-:W-:Y:S01]  /*0d10*/  IADD3 R8, P6, R0, R27, RZ ;  /* 0x0000001b00087210 */ /* 0x001fe20007fde0ff */
[----:B------:R-:W-:Y:S01]  /*0d20*/  IMAD.U32 R10, R10, 0x10000, RZ ;  /* 0x000100000a0a7824 */ /* 0x000fe200078e00ff */
[----:B------:R-:W-:-:S03]  /*0d30*/  @P3 FSEL R3, R22, RZ, P2 ;  /* 0x000000ff16033208 */ /* 0x000fc60001000000 */
[----:B------:R-:W-:Y:S01]  /*0d40*/  IMAD.X R9, R2, 0x1, R29, P6 ;  /* 0x0000000102097824 */ /* 0x000fe200030e061d */
[----:B------:R-:W-:Y:S01]  /*0d50*/  LEA R22, P6, R8, c[0x0][0x160], 0x1 ;  /* 0x0000580008167a11 */ /* 0x000fe200078c08ff */
[----:B------:R-:W-:Y:S01]  /*0d60*/  FADD R10, RZ, -R10 ;  /* 0x8000000aff0a7221 */ /* 0x000fe20000000000 */
[----:B------:R-:W-:Y:S02]  /*0d70*/  @P3 FSEL R10, R23, RZ, P2 ;  /* 0x000000ff170a3208 */ /* 0x000fe40001000000 */
[----:B------:R-:W-:Y:S02]  /*0d80*/  LEA.HI.X R23, R8, c[0x0][0x164], R9, 0x1, P6 ;  /* 0x0000590008177a11 */ /* 0x000fe400030f0c09 */
[C---:B------:R-:W-:Y:S01]  /*0d90*/  ISETP.GE.AND P3, PT, R48.reuse, 0x80, PT ;  /* 0x000000803000780c */ /* 0x040fe20003f66270 */
[----:B------:R0:W5:Y:S01]  /*0da0*/  LDG.E.U16 R9, [R20.64+0x400] ;  /* 0x0004000414097981 */ /* 0x000162000c1e1500 */
[----:B------:R-:W-:Y:S02]  /*0db0*/  ISETP.GT.AND P2, PT, R48, 0x7f, PT ;  /* 0x0000007f3000780c */ /* 0x000fe40003f44270 */
[----:B------:R-:W-:-:S02]  /*0dc0*/  PRMT R36, RZ, 0x7610, R36 ;  /* 0x00007610ff247816 */ /* 0x000fc40000000024 */
[----:B------:R-:W-:-:S07]  /*0dd0*/  PRMT R42, RZ, 0x7610, R42 ;  /* 0x00007610ff2a7816 */ /* 0x000fce000000002a */
[----:B------:R1:W5:Y:S04]  /*0de0*/  @!P3 LDG.E.U16 R36, [R22.64+0x100] ;  /* 0x000100041624b981 */ /* 0x000368000c1e1500 */
[----:B------:R1:W5:Y:S01]  /*0df0*/  @P2 LDG.E.U16 R42, [R22.64+-0x100] ;  /* 0xffff0004162a2981 */ /* 0x000362000c1e1500 */
[----:B------:R-:W-:Y:S02]  /*0e00*/  PRMT R51, RZ, 0x7610, R51 ;  /* 0x00007610ff337816 */ /* 0x000fe40000000033 */
[CC--:B------:R-:W-:Y:S02]  /*0e10*/  IADD3 R26, R0.reuse, R39.reuse, R26 ;  /* 0x00000027001a7210 */ /* 0x0c0fe40007ffe01a */
[CC--:B------:R-:W-:Y:S02]  /*0e20*/  IADD3 R24, R0.reuse, R39.reuse, R24 ;  /* 0x0000002700187210 */ /* 0x0c0fe40007ffe018 */
[----:B------:R-:W-:-:S02]  /*0e30*/  IADD3 R48, R0, R39, R48 ;  /* 0x0000002700307210 */ /* 0x000fc40007ffe030 */
[----:B------:R-:W-:Y:S02]  /*0e40*/  PRMT R47, RZ, 0x7610, R47 ;  /* 0x00007610ff2f7816 */ /* 0x000fe4000000002f */
[----:B------:R-:W-:Y:S02]  /*0e50*/  PRMT R41, RZ, 0x7610, R41 ;  /* 0x00007610ff297816 */ /* 0x000fe40000000029 */
[----:B------:R-:W-:Y:S02]  /*0e60*/  PRMT R37, RZ, 0x7610, R37 ;  /* 0x00007610ff257816 */ /* 0x000fe40000000025 */
[----:B--2---:R-:W-:Y:S02]  /*0e70*/  SEL R8, R35, RZ, P1 ;  /* 0x000000ff23087207 */ /* 0x004fe40000800000 */
[----:B---3--:R-:W-:-:S03]  /*0e80*/  SEL R18, R18, RZ, !P0 ;  /* 0x000000ff12127207 */ /* 0x008fc60004000000 */
[----:B------:R-:W-:Y:S02]  /*0e90*/  IMAD.U32 R8, R8, 0x10000, RZ ;  /* 0x0001000008087824 */ /* 0x000fe400078e00ff */
[----:B------:R-:W-:-:S04]  /*0ea0*/  IMAD.U32 R18, R18, 0x10000, RZ ;  /* 0x0001000012127824 */ /* 0x000fc800078e00ff */
[----:B------:R-:W-:Y:S01]  /*0eb0*/  FADD R18, RZ, -R18 ;  /* 0x80000012ff127221 */ /* 0x000fe20000000000 */
[----:B------:R-:W-:Y:S02]  /*0ec0*/  @P0 FSEL R18, R8, RZ, P1 ;  /* 0x000000ff08120208 */ /* 0x000fe40000800000 */
[----:B----4-:R-:W-:Y:S02]  /*0ed0*/  SEL R8, R13, RZ, !P0 ;  /* 0x000000ff0d087207 */ /* 0x010fe40004000000 */
[----:B-----5:R-:W-:Y:S02]  /*0ee0*/  SEL R13, R19, RZ, P1 ;  /* 0x000000ff130d7207 */ /* 0x020fe40000800000 */
[----:B------:R-:W-:Y:S02]  /*0ef0*/  SEL R17, R17, RZ, !P5 ;  /* 0x000000ff11117207 */ /* 0x000fe40006800000 */
[----:B------:R-:W-:-:S03]  /*0f00*/  SEL R19, R33, RZ, P4 ;  /* 0x000000ff21137207 */ /* 0x000fc60002000000 */
[----:B------:R-:W-:Y:S02]  /*0f10*/  IMAD.U32 R17, R17, 0x10000, RZ ;  /* 0x0001000011117824 */ /* 0x000fe400078e00ff */
[----:B-1----:R-:W-:Y:S02]  /*0f20*/  IMAD.U32 R22, R13, 0x10000, RZ ;  /* 0x000100000d167824 */ /* 0x002fe400078e00ff */
[----:B------:R-:W-:Y:S01]  /*0f30*/  IMAD.U32 R19, R19, 0x10000, RZ ;  /* 0x0001000013137824 */ /* 0x000fe200078e00ff */
[----:B------:R-:W-:Y:S01]  /*0f40*/  IADD3 R13, P6, R28, R39, RZ ;  /* 0x000000271c0d7210 */ /* 0x000fe20007fde0ff */
[----:B------:R-:W-:Y:S01]  /*0f50*/  FADD R17, RZ, -R17 ;  /* 0x80000011ff117221 */ /* 0x000fe20000000000 */
[----:B------:R-:W-:Y:S02]  /*0f60*/  IMAD.U32 R8, R8, 0x10000, RZ ;  /* 0x0001000008087824 */ /* 0x000fe400078e00ff */
[----:B------:R-:W-:Y:S02]  /*0f70*/  @P5 FSEL R17, R19, RZ, P4 ;  /* 0x000000ff13115208 */ /* 0x000fe40002000000 */
[----:B------:R-:W-:-:S02]  /*0f80*/  LEA.HI.X.SX32 R19, R28, R25, 0x1, P6 ;  /* 0x000000191c137211 */ /* 0x000fc400030f0eff */
[----:B0-----:R-:W-:Y:S01]  /*0f90*/  IADD3 R20, P6, R0, R13, RZ ;  /* 0x0000000d00147210 */ /* 0x001fe20007fde0ff */
[----:B------:R-:W-:Y:S01]  /*0fa0*/  FADD R8, RZ, -R8 ;  /* 0x80000008ff087221 */ /* 0x000fe20000000000 */
[----:B------:R-:W-:-:S03]  /*0fb0*/  @P0 FSEL R8, R22, RZ, P1 ;  /* 0x000000ff16080208 */ /* 0x000fc60000800000 */
[----:B------:R-:W-:Y:S01]  /*0fc0*/  IMAD.X R21, R2, 0x1, R19, P6 ;  /* 0x0000000102157824 */ /* 0x000fe200030e0613 */
[C---:B------:R-:W-:Y:S02]  /*0fd0*/  LEA R22, P6, R20.reuse, c[0x0][0x160], 0x1 ;  /* 0x0000580014167a11 */ /* 0x040fe400078c08ff */
[----:B------:R-:W-:Y:S02]  /*0fe0*/  SEL R15, R15, RZ, !P5 ;  /* 0x000000ff0f0f7207 */ /* 0x000fe40006800000 */
[----:B------:R-:W-:Y:S02]  /*0ff0*/  LEA.HI.X R23, R20, c[0x0][0x164], R21, 0x1, P6 ;  /* 0x0000590014177a11 */ /* 0x000fe400030f0c15 */
[----:B------:R-:W-:Y:S01]  /*1000*/  SEL R20, R32, RZ, P4 ;  /* 0x000000ff20147207 */ /* 0x000fe20002000000 */
[----:B------:R-:W-:Y:S01]  /*1010*/  IMAD.U32 R15, R15, 0x10000, RZ ;  /* 0x000100000f0f7824 */ /* 0x000fe200078e00ff */
[----:B------:R-:W-:-:S03]  /*1020*/  ISETP.GE.AND P1, PT, R28, 0x80, PT ;  /* 0x000000801c00780c */ /* 0x000fc60003f26270 */
[----:B------:R-:W-:Y:S01]  /*1030*/  IMAD.U32 R20, R20, 0x10000, RZ ;  /* 0x0001000014147824 */ /* 0x000fe200078e00ff */
[----:B------:R-:W-:Y:S01]  /*1040*/  ISETP.GT.AND P0, PT, R28, 0x7f, PT ;  /* 0x0000007f1c00780c */ /* 0x000fe20003f04270 */
[----:B------:R-:W-:-:S03]  /*1050*/  FADD R15, RZ, -R15 ;  /* 0x8000000fff0f7221 */ /* 0x000fc60000000000 */
[----:B------:R-:W-:Y:S02]  /*1060*/  @P5 FSEL R15, R20, RZ, P4 ;  /* 0x000000ff140f5208 */ /* 0x000fe40002000000 */
[C---:B------:R-:W-:Y:S02]  /*1070*/  LEA R20, P4, R27.reuse, c[0x0][0x160], 0x1 ;  /* 0x000058001b147a11 */ /* 0x040fe400078808ff */
[----:B------:R-:W-:Y:S01]  /*1080*/  PRMT R33, RZ, 0x7610, R33 ;  /* 0x00007610ff217816 */ /* 0x000fe20000000021 */
[----:B------:R0:W2:Y:S01]  /*1090*/  @!P1 LDG.E.U16 R51, [R22.64+0x100] ;  /* 0x0001000416339981 */ /* 0x0000a2000c1e1500 */
[----:B------:R-:W-:Y:S02]  /*10a0*/  LEA.HI.X R21, R27, c[0x0][0x164], R29, 0x1, P4 ;  /* 0x000059001b157a11 */ /* 0x000fe400020f0c1d */
[-C--:B------:R-:W-:Y:S02]  /*10b0*/  IADD3 R27, P6, R16, R39.reuse, RZ ;  /* 0x00000027101b7210 */ /* 0x080fe40007fde0ff */
[----:B------:R0:W3:Y:S01]  /*10c0*/  @P0 LDG.E.U16 R33, [R22.64+-0x100] ;  /* 0xffff000416210981 */ /* 0x0000e2000c1e1500 */
[----:B------:R-:W-:-:S02]  /*10d0*/  IADD3 R28, R0, R39, R28 ;  /* 0x00000027001c7210 */ /* 0x000fc40007ffe01c */
[----:B------:R-:W-:Y:S01]  /*10e0*/  LEA.HI.X.SX32 R32, R16, R25, 0x1, P6 ;  /* 0x0000001910207211 */ /* 0x000fe200030f0eff */
[----:B------:R1:W4:Y:S01]  /*10f0*/  @!P3 LDG.E.U16 R47, [R20.64+0x500] ;  /* 0x00050004142fb981 */ /* 0x000322000c1e1500 */
[-C--:B------:R-:W-:Y:S02]  /*1100*/  IADD3 R25, R0, R39.reuse, R52 ;  /* 0x0000002700197210 */ /* 0x080fe40007ffe034 */
[C---:B------:R-:W-:Y:S02]  /*1110*/  ISETP.GE.AND P5, PT, R16.reuse, 0x80, PT ;  /* 0x000000801000780c */ /* 0x040fe40003fa6270 */
[----:B------:R-:W-:Y:S02]  /*1120*/  ISETP.GT.AND P4, PT, R16, 0x7f, PT ;  /* 0x0000007f1000780c */ /* 0x000fe40003f84270 */
[CC--:B0-----:R-:W-:Y:S02]  /*1130*/  IADD3 R23, R0.reuse, R39.reuse, R50 ;  /* 0x0000002700177210 */ /* 0x0c1fe40007ffe032 */
[----:B------:R-:W-:-:S02]  /*1140*/  IADD3 R22, R0, R39, R44 ;  /* 0x0000002700167210 */ /* 0x000fc40007ffe02c */
[C---:B------:R-:W-:Y:S02]  /*1150*/  IADD3 R39, R0.reuse, R39, R16 ;  /* 0x0000002700277210 */ /* 0x040fe40007ffe010 */
[----:B------:R-:W-:Y:S02]  /*1160*/  IADD3 R16, P6, R0, R27, RZ ;  /* 0x0000001b00107210 */ /* 0x000fe40007fde0ff */
[----:B------:R-:W-:Y:S01]  /*1170*/  PRMT R35, RZ, 0x7610, R35 ;  /* 0x00007610ff237816 */ /* 0x000fe20000000023 */
[----:B------:R0:W5:Y:S02]  /*1180*/  LDG.E.U16 R0, [R56.64+0x400] ;  /* 0x0004000438007981 */ /* 0x000164000c1e1500 */
[----:B------:R-:W-:Y:S01]  /*1190*/  IMAD.X R29, R2, 0x1, R32, P6 ;  /* 0x00000001021d7824 */ /* 0x000fe200030e0620 */
[----:B------:R-:W-:Y:S01]  /*11a0*/  LEA R52, P6, R16, c[0x0][0x160], 0x1 ;  /* 0x0000580010347a11 */ /* 0x000fe200078c08ff */
[----:B------:R4:W5:Y:S01]  /*11b0*/  LDG.E.U16 R2, [R54.64+0x400] ;  /* 0x0004000436027981 */ /* 0x000962000c1e1500 */
[----:B------:R-:W-:-:S02]  /*11c0*/  PRMT R50, RZ, 0x7610, R50 ;  /* 0x00007610ff327816 */ /* 0x000fc40000000032 */
[----:B------:R-:W-:Y:S02]  /*11d0*/  LEA.HI.X R53, R16, c[0x0][0x164], R29, 0x1, P6 ;  /* 0x0000590010357a11 */ /* 0x000fe400030f0c1d */
[----:B------:R0:W5:Y:S01]  /*11e0*/  LDG.E.U16 R16, [R30.64+0x400] ;  /* 0x000400041e107981 */ /* 0x000162000c1e1500 */
[----:B------:R-:W-:-:S03]  /*11f0*/  PRMT R44, RZ, 0x7610, R44 ;  /* 0x00007610ff2c7816 */ /* 0x000fc6000000002c */
[----:B------:R1:W5:Y:S04]  /*1200*/  @!P5 LDG.E.U16 R35, [R52.64+0x100] ;  /* 0x000100043423d981 */ /* 0x000368000c1e1500 */
[----:B------:R1:W5:Y:S01]  /*1210*/  @P4 LDG.E.U16 R50, [R52.64+-0x100] ;  /* 0xffff000434324981 */ /* 0x000362000c1e1500 */
[----:B0-----:R-:W-:-:S03]  /*1220*/  LEA R30, P6, R13, c[0x0][0x160], 0x1 ;  /* 0x000058000d1e7a11 */ /* 0x001fc600078c08ff */
[----:B------:R0:W5:Y:S01]  /*1230*/  @P2 LDG.E.U16 R44, [R20.64+0x300] ;  /* 0x00030004142c2981 */ /* 0x000162000c1e1500 */
[----:B------:R-:W-:-:S03]  /*1240*/  LEA.HI.X R31, R13, c[0x0][0x164], R19, 0x1, P6 ;  /* 0x000059000d1f7a11 */ /* 0x000fc600030f0c13 */
[----:B------:R0:W5:Y:S01]  /*1250*/  LDG.E.U16 R13, [R20.64+0x400] ;  /* 0x00040004140d7981 */ /* 0x000162000c1e1500 */
[----:B-1----:R-:W-:Y:S01]  /*1260*/  PRMT R52, RZ, 0x7610, R52 ;  /* 0x00007610ff347816 */ /* 0x002fe20000000034 */
[----:B------:R-:W-:Y:S02]  /*1270*/  IMAD.MOV.U32 R53, RZ, RZ, 0x2 ;  /* 0x00000002ff357424 */ /* 0x000fe400078e00ff */
[----:B------:R1:W5:Y:S04]  /*1280*/  @P0 LDG.E.U16 R41, [R30.64+0x300] ;  /* 0x000300041e290981 */ /* 0x000368000c1e1500 */
[----:B------:R1:W5:Y:S01]  /*1290*/  @!P1 LDG.E.U16 R52, [R30.64+0x500] ;  /* 0x000500041e349981 */ /* 0x000362000c1e1500 */
[----:B0-----:R-:W-:-:S03]  /*12a0*/  IMAD.WIDE R20, R25, R53, c[0x0][0x160] ;  /* 0x0000580019147625 */ /* 0x001fc600078e0235 */
[----:B------:R1:W5:Y:S04]  /*12b0*/  LDG.E.U16 R19, [R30.64+0x400] ;  /* 0x000400041e137981 */ /* 0x000368000c1e1500 */
[----:B------:R0:W5:Y:S01]  /*12c0*/  LDG.E.U16 R20, [R20.64] ;  /* 0x0000000414147981 */ /* 0x000162000c1e1500 */
[----:B-1----:R-:W-:-:S05]  /*12d0*/  IMAD.WIDE R30, R23, R53, c[0x0][0x160] ;  /* 0x00005800171e7625 */ /* 0x002fca00078e0235 */
[----:B0-----:R0:W5:Y:S01]  /*12e0*/  LDG.E.U16 R21, [R30.64] ;  /* 0x000000041e157981 */ /* 0x001162000c1e1500 */
[----:B------:R-:W-:-:S04]  /*12f0*/  IMAD.WIDE R22, R22, R53, c[0x0][0x160] ;  /* 0x0000580016167625 */ /* 0x000fc800078e0235 */
[-C--:B------:R-:W-:Y:S02]  /*1300*/  IMAD.WIDE R28, R28, R53.reuse, c[0x0][0x160] ;  /* 0x000058001c1c7625 */ /* 0x080fe400078e0235 */
[----:B------:R1:W5:Y:S02]  /*1310*/  LDG.E.U16 R22, [R22.64] ;  /* 0x0000000416167981 */ /* 0x000364000c1e1500 */
[----:B0-----:R-:W-:Y:S01]  /*1320*/  IMAD.WIDE R30, R26, R53, c[0x0][0x160] ;  /* 0x000058001a1e7625 */ /* 0x001fe200078e0235 */
[----:B------:R-:W-:-:S04]  /*1330*/  LEA R26, P6, R27, c[0x0][0x160], 0x1 ;  /* 0x000058001b1a7a11 */ /* 0x000fc800078c08ff */
[----:B------:R-:W-:Y:S01]  /*1340*/  LEA.HI.X R27, R27, c[0x0][0x164], R32, 0x1, P6 ;  /* 0x000059001b1b7a11 */ /* 0x000fe200030f0c20 */
[-C--:B------:R-:W-:Y:S01]  /*1350*/  IMAD.WIDE R24, R24, R53.reuse, c[0x0][0x160] ;  /* 0x0000580018187625 */ /* 0x080fe200078e0235 */
[----:B-1----:R0:W5:Y:S04]  /*1360*/  LDG.E.U16 R23, [R30.64] ;  /* 0x000000041e177981 */ /* 0x002168000c1e1500 */
[----:B------:R1:W5:Y:S04]  /*1370*/  @!P5 LDG.E.U16 R37, [R26.64+0x500] ;  /* 0x000500041a25d981 */ /* 0x000368000c1e1500 */
[----:B------:R1:W5:Y:S01]  /*1380*/  LDG.E.U16 R32, [R28.64] ;  /* 0x000000041c207981 */ /* 0x000362000c1e1500 */
[----:B0-----:R-:W-:-:S03]  /*1390*/  IMAD.WIDE R30, R48, R53, c[0x0][0x160] ;  /* 0x00005800301e7625 */ /* 0x001fc600078e0235 */
[----:B------:R0:W5:Y:S01]  /*13a0*/  LDG.E.U16 R24, [R24.64] ;  /* 0x0000000418187981 */ /* 0x000162000c1e1500 */
[----:B-1----:R-:W-:Y:S01]  /*13b0*/  IMAD.WIDE R28, R39, R53, c[0x0][0x160] ;  /* 0x00005800271c7625 */ /* 0x002fe200078e0235 */
[----:B------:R-:W-:Y:S02]  /*13c0*/  PRMT R48, RZ, 0x7610, R48 ;  /* 0x00007610ff307816 */ /* 0x000fe40000000030 */
[----:B------:R1:W5:Y:S01]  /*13d0*/  LDG.E.U16 R39, [R26.64+0x400] ;  /* 0x000400041a277981 */ /* 0x000362000c1e1500 */
[----:B------:R-:W-:-:S03]  /*13e0*/  IMAD.MOV.U32 R53, RZ, RZ, 0x4 ;  /* 0x00000004ff357424 */ /* 0x000fc600078e00ff */
[----:B0-----:R0:W5:Y:S04]  /*13f0*/  LDG.E.U16 R25, [R30.64] ;  /* 0x000000041e197981 */ /* 0x001168000c1e1500 */
[----:B------:R1:W5:Y:S01]  /*1400*/  @P4 LDG.E.U16 R48, [R26.64+0x300] ;  /* 0x000300041a304981 */ /* 0x000362000c1e1500 */
[----:B------:R-:W-:-:S03]  /*1410*/  SEL R42, R42, RZ, P2 ;  /* 0x000000ff2a2a7207 */ /* 0x000fc60001000000 */
[----:B------:R2:W5:Y:S01]  /*1420*/  LDG.E.U16 R28, [R28.64] ;  /* 0x000000041c1c7981 */ /* 0x000562000c1e1500 */
[----:B0-----:R-:W-:-:S06]  /*1430*/  IMAD.WIDE R30, R40, R53, c[0x0][0x170] ;  /* 0x00005c00281e7625 */ /* 0x001fcc00078e0235 */
[----:B------:R3:W5:Y:S01]  /*1440*/  LDG.E.EL R30, [R30.64] ;  /* 0x000000041e1e7981 */ /* 0x000762000c2e1900 */
[----:B-1----:R-:W-:Y:S01]  /*1450*/  IMAD.U32 R26, R42, 0x10000, RZ ;  /* 0x000100002a1a7824 */ /* 0x002fe200078e00ff */
[----:B----4-:R-:W-:Y:S02]  /*1460*/  SEL R54, R47, RZ, !P3 ;  /* 0x000000ff2f367207 */ /* 0x010fe40005800000 */
[----:B------:R-:W-:-:S05]  /*1470*/  SEL R47, R36, RZ, !P3 ;  /* 0x000000ff242f7207 */ /* 0x000fca0005800000 */
[----:B------:R-:W-:-:S04]  /*1480*/  IMAD.U32 R47, R47, 0x10000, RZ ;  /* 0x000100002f2f7824 */ /* 0x000fc800078e00ff */
[----:B--2---:R-:W-:Y:S01]  /*1490*/  FADD R29, RZ, -R47 ;  /* 0x8000002fff1d7221 */ /* 0x004fe20000000000 */
[----:B------:R-:W-:Y:S02]  /*14a0*/  @P3 FSEL R29, R26, RZ, P2 ;  /* 0x000000ff1a1d3208 */ /* 0x000fe40001000000 */
[----:B------:R-:W-:Y:S01]  /*14b0*/  SEL R26, R51, RZ, !P1 ;  /* 0x000000ff331a7207 */ /* 0x000fe20004800000 */
[----:B------:R-:W-:Y:S01]  /*14c0*/  IMAD.U32 R36, R54, 0x10000, RZ ;  /* 0x0001000036247824 */ /* 0x000fe200078e00ff */
[----:B---3--:R-:W-:-:S03]  /*14d0*/  SEL R31, R33, RZ, P0 ;  /* 0x000000ff211f7207 */ /* 0x008fc60000000000 */
[----:B------:R-:W-:Y:S01]  /*14e0*/  IMAD.U32 R26, R26, 0x10000, RZ ;  /* 0x000100001a1a7824 */ /* 0x000fe200078e00ff */
[----:B------:R-:W-:Y:S01]  /*14f0*/  FADD R36, RZ, -R36 ;  /* 0x80000024ff247221 */ /* 0x000fe20000000000 */
[----:B-----5:R-:W-:-:S05]  /*1500*/  SEL R44, R44, RZ, P2 ;  /* 0x000000ff2c2c7207 */ /* 0x020fca0001000000 */
[----:B------:R-:W-:Y:S01]  /*1510*/  IMAD.U32 R27, R44, 0x10000, RZ ;  /* 0x000100002c1b7824 */ /* 0x000fe200078e00ff */
[----:B------:R-:W-:Y:S01]  /*1520*/  SEL R42, R41, RZ, P0 ;  /* 0x000000ff292a7207 */ /* 0x000fe20000000000 */
[----:B------:R-:W-:-:S03]  /*1530*/  FADD R41, RZ, -R26 ;  /* 0x8000001aff297221 */ /* 0x000fc60000000000 */
[----:B------:R-:W-:Y:S01]  /*1540*/  @P3 FSEL R36, R27, RZ, P2 ;  /* 0x000000ff1b243208 */ /* 0x000fe20001000000 */
[----:B------:R-:W-:Y:S01]  /*1550*/  IMAD.U32 R26, R31, 0x10000, RZ ;  /* 0x000100001f1a7824 */ /* 0x000fe200078e00ff */
[----:B------:R-:W-:Y:S02]  /*1560*/  SEL R27, R52, RZ, !P1 ;  /* 0x000000ff341b7207 */ /* 0x000fe40004800000 */
[----:B------:R-:W-:Y:S02]  /*1570*/  SEL R35, R35, RZ, !P5 ;  /* 0x000000ff23237207 */ /* 0x000fe40006800000 */
[----:B------:R-:W-:Y:S01]  /*1580*/  SEL R50, R50, RZ, P4 ;  /* 0x000000ff32327207 */ /* 0x000fe20002000000 */
[----:B------:R-:W-:Y:S01]  /*1590*/  IMAD.U32 R27, R27, 0x10000, RZ ;  /* 0x000100001b1b7824 */ /* 0x000fe200078e00ff */
[----:B------:R-:W-:Y:S01]  /*15a0*/  @P1 FSEL R41, R26, RZ, P0 ;  /* 0x000000ff1a291208 */ /* 0x000fe20000000000 */
[----:B------:R-:W-:Y:S02]  /*15b0*/  IMAD.U32 R35, R35, 0x10000, RZ ;  /* 0x0001000023237824 */ /* 0x000fe400078e00ff */
[----:B------:R-:W-:Y:S01]  /*15c0*/  IMAD.U32 R50, R50, 0x10000, RZ ;  /* 0x0001000032327824 */ /* 0x000fe200078e00ff */
[----:B------:R-:W-:Y:S01]  /*15d0*/  FADD R33, RZ, -R27 ;  /* 0x8000001bff217221 */ /* 0x000fe20000000000 */
[----:B------:R-:W-:-:S02]  /*15e0*/  IMAD.U32 R27, R42, 0x10000, RZ ;  /* 0x000100002a1b7824 */ /* 0x000fc400078e00ff */
[----:B------:R-:W-:-:S03]  /*15f0*/  IMAD.MOV.U32 R47, RZ, RZ, 0x4 ;  /* 0x00000004ff2f7424 */ /* 0x000fc600078e00ff */
[----:B------:R-:W-:Y:S02]  /*1600*/  @P1 FSEL R33, R27, RZ, P0 ;  /* 0x000000ff1b211208 */ /* 0x000fe40000000000 */
[----:B------:R-:W-:Y:S01]  /*1610*/  SEL R26, R37, RZ, !P5 ;  /* 0x000000ff251a7207 */ /* 0x000fe20006800000 */
[----:B------:R-:W-:Y:S01]  /*1620*/  FADD R37, RZ, -R35 ;  /* 0x80000023ff257221 */ /* 0x000fe20000000000 */
[----:B------:R-:W-:-:S03]  /*1630*/  @P5 FSEL R37, R50, RZ, P4 ;  /* 0x000000ff32255208 */ /* 0x000fc60002000000 */
[----:B------:R-:W-:Y:S02]  /*1640*/  IMAD.U32 R26, R26, 0x10000, RZ ;  /* 0x000100001a1a7824 */ /* 0x000fe400078e00ff */
[-C--:B------:R-:W-:Y:S02]  /*1650*/  IMAD.WIDE R50, R40, R47.reuse, c[0x0][0x168] ;  /* 0x00005a0028327625 */ /* 0x080fe400078e022f */
[----:B------:R-:W-:Y:S01]  /*1660*/  FADD R40, RZ, -R26 ;  /* 0x8000001aff287221 */ /* 0x000fe20000000000 */
[----:B------:R-:W-:Y:S01]  /*1670*/  SHF.R.S32.HI R35, RZ, 0x1f, R4 ;  /* 0x0000001fff237819 */ /* 0x000fe20000011404 */
[----:B------:R-:W-:Y:S01]  /*1680*/  IMAD.WIDE R26, R38, R47, c[0x0][0x168] ;  /* 0x00005a00261a7625 */ /* 0x000fe200078e022f */
[----:B------:R0:W2:Y:S04]  /*1690*/  LDG.E.EL R44, [R50.64] ;  /* 0x00000004322c7981 */ /* 0x0000a8000c2e1900 */
[----:B------:R1:W3:Y:S01]  /*16a0*/  LDG.E.EL R42, [R26.64] ;  /* 0x000000041a2a7981 */ /* 0x0002e2000c2e1900 */
[----:B0-----:R-:W-:Y:S01]  /*16b0*/  IMAD.WIDE R50, R46, R53, c[0x0][0x170] ;  /* 0x00005c002e327625 */ /* 0x001fe200078e0235 */
[----:B------:R-:W-:-:S03]  /*16c0*/  SEL R48, R48, RZ, P4 ;  /* 0x000000ff30307207 */ /* 0x000fc60002000000 */
[----:B-1----:R-:W-:Y:S02]  /*16d0*/  IMAD.WIDE R26, R38, R53, c[0x0][0x170] ;  /* 0x00005c00261a7625 */ /* 0x002fe400078e0235 */
[----:B------:R0:W4:Y:S01]  /*16e0*/  LDG.E.EL R51, [R50.64] ;  /* 0x0000000432337981 */ /* 0x000122000c2e1900 */
[----:B------:R-:W-:Y:S01]  /*16f0*/  FMUL R45, R30, R45 ;  /* 0x0000002d1e2d7220 */ /* 0x000fe20000400000 */
[----:B------:R-:W-:Y:S01]  /*1700*/  FMUL R49, R49, R30 ;  /* 0x0000001e31317220 */ /* 0x000fe20000400000 */
[----:B------:R-:W-:Y:S01]  /*1710*/  IMAD.WIDE R30, R46, R47, c[0x0][0x168] ;  /* 0x00005a002e1e7625 */ /* 0x000fe200078e022f */
[----:B------:R-:W-:Y:S01]  /*1720*/  LEA.HI R46, R35, R4, RZ, 0x13 ;  /* 0x00000004232e7211 */ /* 0x000fe200078f98ff */
[----:B------:R1:W5:Y:S01]  /*1730*/  LDG.E.EL R38, [R26.64] ;  /* 0x000000041a267981 */ /* 0x000362000c2e1900 */
[----:B------:R-:W-:Y:S02]  /*1740*/  LOP3.LUT R35, R34, 0xfff80000, RZ, 0xc0, !PT ;  /* 0xfff8000022237812 */ /* 0x000fe400078ec0ff */
[----:B------:R-:W-:Y:S01]  /*1750*/  LOP3.LUT R55, R46, 0xfff80000, RZ, 0xc0, !PT ;  /* 0xfff800002e377812 */ /* 0x000fe200078ec0ff */
[----:B------:R-:W-:-:S02]  /*1760*/  IMAD.U32 R48, R48, 0x10000, RZ ;  /* 0x0001000030307824 */ /* 0x000fc400078e00ff */
[C---:B------:R-:W-:Y:S02]  /*1770*/  IMAD.IADD R54, R4.reuse, 0x1, -R35 ;  /* 0x0000000104367824 */ /* 0x040fe400078e0a23 */
[----:B------:R-:W-:Y:S02]  /*1780*/  IMAD.IADD R56, R4, 0x1, -R55 ;  /* 0x0000000104387824 */ /* 0x000fe400078e0a37 */
[C---:B-1----:R-:W-:Y:S01]  /*1790*/  IMAD.WIDE R26, R43.reuse, R47, c[0x0][0x168] ;  /* 0x00005a002b1a7625 */ /* 0x042fe200078e022f */
[----:B------:R-:W-:Y:S02]  /*17a0*/  @P5 FSEL R40, R48, RZ, P4 ;  /* 0x000000ff30285208 */ /* 0x000fe40002000000 */
[----:B------:R1:W3:Y:S01]  /*17b0*/  LDG.E.EL R48, [R30.64] ;  /* 0x000000041e307981 */ /* 0x0002e2000c2e1900 */
[----:B------:R-:W-:-:S03]  /*17c0*/  IMAD.WIDE R34, R43, R53, c[0x0][0x170] ;  /* 0x00005c002b227625 */ /* 0x000fc600078e0235 */
[----:B------:R0:W3:Y:S04]  /*17d0*/  LDG.E.EL R52, [R26.64] ;  /* 0x000000041a347981 */ /* 0x0000e8000c2e1900 */
[----:B------:R0:W3:Y:S01]  /*17e0*/  LDG.E.EL R46, [R34.64] ;  /* 0x00000004222e7981 */ /* 0x0000e2000c2e1900 */
[----:B-1----:R-:W-:-:S04]  /*17f0*/  IMAD.WIDE R30, R54, R47, c[0x0][0x168] ;  /* 0x00005a00361e7625 */ /* 0x002fc800078e022f */
[----:B0-----:R-:W-:Y:S01]  /*1800*/  IMAD.WIDE R26, R56, R53, c[0x0][0x170] ;  /* 0x00005c00381a7625 */ /* 0x001fe200078e0235 */
[----:B------:R0:W3:Y:S04]  /*1810*/  LDG.E.EL R50, [R30.64] ;  /* 0x000000041e327981 */ /* 0x0000e8000c2e1900 */
[----:B------:R1:W3:Y:S01]  /*1820*/  LDG.E.EL R43, [R26.64] ;  /* 0x000000041a2b7981 */ /* 0x0002e2000c2e1900 */
[----:B------:R-:W-:-:S04]  /*1830*/  IMAD.WIDE R34, R11, R47, c[0x0][0x168] ;  /* 0x00005a000b227625 */ /* 0x000fc800078e022f */
[----:B0-----:R-:W-:-:S04]  /*1840*/  IMAD.WIDE R30, R12, R53, c[0x0][0x170] ;  /* 0x00005c000c1e7625 */ /* 0x001fc800078e0235 */
[----:B-1----:R-:W-:Y:S02]  /*1850*/  IMAD.WIDE R26, R12, R47, c[0x0][0x168] ;  /* 0x00005a000c1a7625 */ /* 0x002fe400078e022f */
[----:B------:R0:W3:Y:S04]  /*1860*/  LDG.E.EL R30, [R30.64] ;  /* 0x000000041e1e7981 */ /* 0x0000e8000c2e1900 */
[----:B------:R1:W3:Y:S04]  /*1870*/  LDG.E.EL R12, [R26.64] ;  /* 0x000000041a0c7981 */ /* 0x0002e8000c2e1900 */
[----:B0-----:R0:W3:Y:S01]  /*1880*/  LDG.E.EL R31, [R34.64] ;  /* 0x00000004221f7981 */ /* 0x0010e2000c2e1900 */
[----:B-1----:R-:W-:-:S05]  /*1890*/  IMAD.WIDE R26, R11, R53, c[0x0][0x170] ;  /* 0x00005c000b1a7625 */ /* 0x002fca00078e0235 */
[----:B------:R1:W3:Y:S01]  /*18a0*/  LDG.E.EL R54, [R26.64] ;  /* 0x000000041a367981 */ /* 0x0002e2000c2e1900 */
[----:B0-----:R-:W-:-:S05]  /*18b0*/  IMAD.WIDE R34, R6, R53, c[0x0][0x170] ;  /* 0x00005c0006227625 */ /* 0x001fca00078e0235 */
[----:B------:R4:W3:Y:S01]  /*18c0*/  LDG.E.EL R11, [R34.64] ;  /* 0x00000004220b7981 */ /* 0x0008e2000c2e1900 */
[----:B-1----:R-:W-:-:S05]  /*18d0*/  IMAD.WIDE R26, R6, R47, c[0x0][0x168] ;  /* 0x00005a00061a7625 */ /* 0x002fca00078e022f */
[----:B------:R0:W3:Y:S01]  /*18e0*/  LDG.E.EL R6, [R26.64] ;  /* 0x000000041a067981 */ /* 0x0000e2000c2e1900 */
[----:B------:R-:W-:Y:S02]  /*18f0*/  IMAD.U32 R0, R0, 0x10000, RZ ;  /* 0x0001000000007824 */ /* 0x000fe400078e00ff */
[----:B------:R-:W-:Y:S02]  /*1900*/  IMAD.U32 R22, R22, 0x10000, RZ ;  /* 0x0001000016167824 */ /* 0x000fe400078e00ff */
[----:B------:R-:W-:Y:S02]  /*1910*/  IMAD.U32 R13, R13, 0x10000, RZ ;  /* 0x000100000d0d7824 */ /* 0x000fe400078e00ff */
[----:B------:R-:W-:Y:S02]  /*1920*/  IMAD.U32 R25, R25, 0x10000, RZ ;  /* 0x0001000019197824 */ /* 0x000fe400078e00ff */
[----:B0-----:R-:W-:Y:S02]  /*1930*/  IMAD.U32 R27, R16, 0x10000, RZ ;  /* 0x00010000101b7824 */ /* 0x001fe400078e00ff */
[----:B------:R-:W-:-:S02]  /*1940*/  IMAD.U32 R9, R9, 0x10000, RZ ;  /* 0x0001000009097824 */ /* 0x000fc400078e00ff */
[----:B------:R-:W-:Y:S02]  /*1950*/  IMAD.U32 R39, R39, 0x10000, RZ ;  /* 0x0001000027277824 */ /* 0x000fe400078e00ff */
[----:B------:R-:W-:Y:S02]  /*1960*/  IMAD.U32 R20, R20, 0x10000, RZ ;  /* 0x0001000014147824 */ /* 0x000fe400078e00ff */
[----:B------:R-:W-:Y:S01]  /*1970*/  IMAD.U32 R32, R32, 0x10000, RZ ;  /* 0x0001000020207824 */ /* 0x000fe200078e00ff */
[----:B--2---:R-:W-:Y:S01]  /*1980*/  FFMA R45, R44, R9, R45 ;  /* 0x000000092c2d7223 */ /* 0x004fe2000000002d */
[----:B------:R-:W-:Y:S01]  /*1990*/  IMAD.U32 R9, R23, 0x10000, RZ ;  /* 0x0001000017097824 */ /* 0x000fe200078e00ff */
[----:B----4-:R-:W-:Y:S01]  /*19a0*/  FMUL R35, R51, R8 ;  /* 0x0000000833237220 */ /* 0x010fe20000400000 */
[----:B------:R-:W-:Y:S01]  /*19b0*/  FMUL R18, R18, R51 ;  /* 0x0000003312127220 */ /* 0x000fe20000400000 */
[----:B-----5:R-:W-:Y:S01]  /*19c0*/  FMUL R47, R38, R10 ;  /* 0x0000000a262f7220 */ /* 0x020fe20000400000 */
[----:B------:R-:W-:Y:S01]  /*19d0*/  FMUL R3, R3, R38 ;  /* 0x0000002603037220 */ /* 0x000fe20000400000 */
[----:B------:R-:W-:-:S02]  /*19e0*/  IMAD.U32 R10, R21, 0x10000, RZ ;  /* 0x00010000150a7824 */ /* 0x000fc400078e00ff */
[----:B---3--:R-:W-:Y:S01]  /*19f0*/  FFMA R0, R42, R0, R47 ;  /* 0x000000002a007223 */ /* 0x008fe2000000002f */
[----:B------:R-:W-:Y:S01]  /*1a00*/  FFMA R42, R22, R42, R3 ;  /* 0x0000002a162a7223 */ /* 0x000fe20000000003 */
[----:B------:R-:W-:Y:S01]  /*1a10*/  IMAD.U32 R3, R2, 0x10000, RZ ;  /* 0x0001000002037824 */ /* 0x000fe200078e00ff */
[----:B------:R-:W-:Y:S01]  /*1a20*/  FFMA R49, R44, R10, R49 ;  /* 0x0000000a2c317223 */ /* 0x000fe20000000031 */
[----:B------:R-:W-:Y:S02]  /*1a30*/  IMAD.U32 R10, R19, 0x10000, RZ ;  /* 0x00010000130a7824 */ /* 0x000fe400078e00ff */
[----:B------:R-:W-:Y:S01]  /*1a40*/  IMAD.U32 R21, R24, 0x10000, RZ ;  /* 0x0001000018157824 */ /* 0x000fe200078e00ff */
[----:B------:R-:W-:Y:S01]  /*1a50*/  FMUL R15, R46, R15 ;  /* 0x0000000f2e0f7220 */ /* 0x000fe20000400000 */
[----:B------:R-:W-:-:S03]  /*1a60*/  FMUL R46, R17, R46 ;  /* 0x0000002e112e7220 */ /* 0x000fc60000400000 */
[----:B------:R-:W-:Y:S01]  /*1a70*/  FFMA R2, R52, R27, R15 ;  /* 0x0000001b34027223 */ /* 0x000fe2000000000f */
[----:B------:R-:W-:Y:S01]  /*1a80*/  FMUL R5, R43, R5 ;  /* 0x000000052b057220 */ /* 0x000fe20000400000 */
[----:B------:R-:W-:Y:S01]  /*1a90*/  FMUL R43, R14, R43 ;  /* 0x0000002b0e2b7220 */ /* 0x000fe20000400000 */
[----:B------:R-:W-:-:S04]  /*1aa0*/  IMAD.U32 R14, R7, 0x10000, RZ ;  /* 0x00010000070e7824 */ /* 0x000fc800078e00ff */
[----:B------:R-:W-:Y:S01]  /*1ab0*/  FFMA R14, R50, R14, R5 ;  /* 0x0000000e320e7223 */ /* 0x000fe20000000005 */
[----:B------:R-:W-:Y:S01]  /*1ac0*/  FMUL R7, R30, R36 ;  /* 0x000000241e077220 */ /* 0x000fe20000400000 */
[----:B------:R-:W-:Y:S01]  /*1ad0*/  FMUL R30, R29, R30 ;  /* 0x0000001e1d1e7220 */ /* 0x000fe20000400000 */
[----:B------:R-:W-:Y:S02]  /*1ae0*/  IMAD.U32 R5, R28, 0x10000, RZ ;  /* 0x000100001c057824 */ /* 0x000fe400078e00ff */
[----:B------:R-:W-:Y:S01]  /*1af0*/  FFMA R15, R12, R13, R7 ;  /* 0x0000000d0c0f7223 */ /* 0x000fe20000000007 */
[----:B------:R-:W-:Y:S01]  /*1b00*/  FFMA R25, R25, R12, R30 ;  /* 0x0000000c19197223 */ /* 0x000fe2000000001e */
[----:B------:R-:W-:Y:S01]  /*1b10*/  FFMA R3, R48, R3, R35 ;  /* 0x0000000330037223 */ /* 0x000fe20000000023 */
[----:B------:R-:W-:Y:S01]  /*1b20*/  FFMA R9, R9, R48, R18 ;  /* 0x0000003009097223 */ /* 0x000fe20000000012 */
[----:B------:R-:W-:Y:S01]  /*1b30*/  FFMA R52, R21, R52, R46 ;  /* 0x0000003415347223 */ /* 0x000fe2000000002e */
[----:B------:R-:W-:Y:S01]  /*1b40*/  FFMA R20, R50, R20, R43 ;  /* 0x0000001432147223 */ /* 0x000fe2000000002b */
[----:B------:R-:W-:Y:S01]  /*1b50*/  FMUL R12, R54, R33 ;  /* 0x00000021360c7220 */ /* 0x000fe20000400000 */
[----:B------:R-:W-:Y:S01]  /*1b60*/  FMUL R41, R41, R54 ;  /* 0x0000003629297220 */ /* 0x000fe20000400000 */
[----:B------:R-:W-:Y:S01]  /*1b70*/  FMUL R7, R11, R40 ;  /* 0x000000280b077220 */ /* 0x000fe20000400000 */
[----:B------:R-:W-:Y:S01]  /*1b80*/  FMUL R8, R37, R11 ;  /* 0x0000000b25087220 */ /* 0x000fe20000400000 */
[----:B------:R-:W-:Y:S01]  /*1b90*/  FFMA R11, R31, R10, R12 ;  /* 0x0000000a1f0b7223 */ /* 0x000fe2000000000c */
[----:B------:R-:W-:Y:S01]  /*1ba0*/  FFMA R32, R32, R31, R41 ;  /* 0x0000001f20207223 */ /* 0x000fe20000000029 */
[----:B------:R-:W-:Y:S01]  /*1bb0*/  F2FP.BF16.F32.PACK_AB R12, R45, R14 ;  /* 0x0000000e2d0c723e */ /* 0x000fe200000010ff */
[----:B------:R-:W-:Y:S01]  /*1bc0*/  FFMA R16, R6, R39, R7 ;  /* 0x0000002706107223 */ /* 0x000fe20000000007 */
[----:B------:R-:W-:Y:S01]  /*1bd0*/  FFMA R5, R5, R6, R8 ;  /* 0x0000000605057223 */ /* 0x000fe20000000008 */
[----:B------:R-:W-:Y:S01]  /*1be0*/  IMAD.MOV.U32 R7, RZ, RZ, 0x2 ;  /* 0x00000002ff077424 */ /* 0x000fe200078e00ff */
[----:B------:R-:W-:-:S02]  /*1bf0*/  F2FP.BF16.F32.PACK_AB R14, R15, R2 ;  /* 0x000000020f0e723e */ /* 0x000fc400000010ff */
[----:B------:R-:W-:Y:S01]  /*1c00*/  F2FP.BF16.F32.PACK_AB R13, R3, R0 ;  /* 0x00000000030d723e */ /* 0x000fe200000010ff */
[----:B------:R-:W-:Y:S01]  /*1c10*/  IMAD.WIDE R2, R4, R7, c[0x0][0x178] ;  /* 0x00005e0004027625 */ /* 0x000fe200078e0207 */
[----:B------:R-:W-:Y:S02]  /*1c20*/  F2FP.BF16.F32.PACK_AB R15, R16, R11 ;  /* 0x0000000b100f723e */ /* 0x000fe400000010ff */
[----:B------:R-:W-:Y:S02]  /*1c30*/  F2FP.BF16.F32.PACK_AB R9, R9, R42 ;  /* 0x0000002a0909723e */ /* 0x000fe400000010ff */
[----:B------:R-:W-:Y:S02]  /*1c40*/  F2FP.BF16.F32.PACK_AB R8, R49, R20 ;  /* 0x000000143108723e */ /* 0x000fe400000010ff */
[----:B------:R-:W-:Y:S02]  /*1c50*/  F2FP.BF16.F32.PACK_AB R10, R25, R52 ;  /* 0x00000034190a723e */ /* 0x000fe400000010ff */
[----:B------:R-:W-:Y:S01]  /*1c60*/  F2FP.BF16.F32.PACK_AB R11, R5, R32 ;  /* 0x00000020050b723e */ /* 0x000fe200000010ff */
[----:B------:R-:W-:-:S04]  /*1c70*/  IMAD.WIDE R4, R4, R7, c[0x0][0x180] ;  /* 0x0000600004047625 */ /* 0x000fc800078e0207 */
[----:B------:R-:W-:Y:S04]  /*1c80*/  STG.E.128 [R2.64], R8 ;  /* 0x0000000802007986 */ /* 0x000fe8000c101d04 */
[----:B------:R-:W-:Y:S01]  /*1c90*/  STG.E.128 [R4.64], R12 ;  /* 0x0000000c04007986 */ /* 0x000fe2000c101d04 */
[----:B------:R-:W-:Y:S05]  /*1ca0*/  EXIT ;  /* 0x000000000000794d */ /* 0x000fea0003800000 */
.L_x_0:
[----:B------:R-:W-:-:S00]  /*1cb0*/  BRA `(.L_x_0) ;  /* 0xfffffff000007947 */ /* 0x000fc0000383ffff */
[----:B------:R-:W-:-:S00]  /*1cc0*/  NOP ;  /* 0x0000000000007918 */ /* 0x000fc00000000000 */
        /* <DEDUP_REMOVED lines=11> */
.L_x_1:
